	.headerflags	@"EF_CUDA_TEXMODE_UNIFIED EF_CUDA_64BIT_ADDRESS EF_CUDA_ACCELERATORS EF_CUDA_SM90 EF_CUDA_VIRTUAL_SM(EF_CUDA_SM90)"
	.elftype	@"ET_EXEC"


//--------------------- .nv.info                  --------------------------
	.section	.nv.info,"",@"SHT_CUDA_INFO"
	.align	4


	//----- nvinfo : EIATTR_REGCOUNT
	.align		4
        /*0000*/ 	.byte	0x04, 0x2f
        /*0002*/ 	.short	(.L_1 - .L_0)
	.align		4
.L_0:
        /*0004*/ 	.word	index@(triton_poi_fused_relu_18)
        /*0008*/ 	.word	0x00000008


	//----- nvinfo : EIATTR_MIN_STACK_SIZE
	.align		4
.L_1:
        /*000c*/ 	.byte	0x04, 0x12
        /*000e*/ 	.short	(.L_3 - .L_2)
	.align		4
.L_2:
        /*0010*/ 	.word	index@(triton_poi_fused_relu_18)
        /*0014*/ 	.word	0x00000000


	//----- nvinfo : EIATTR_FRAME_SIZE
	.align		4
.L_3:
        /*0018*/ 	.byte	0x04, 0x11
        /*001a*/ 	.short	(.L_5 - .L_4)
	.align		4
.L_4:
        /*001c*/ 	.word	index@(triton_poi_fused_relu_18)
        /*0020*/ 	.word	0x00000000


	//----- nvinfo : EIATTR_MIN_STACK_SIZE
	.align		4
.L_5:
        /*0024*/ 	.byte	0x04, 0x12
        /*0026*/ 	.short	(.L_7 - .L_6)
	.align		4
.L_6:
        /*0028*/ 	.word	index@(triton_poi_fused_relu_18)
        /*002c*/ 	.word	0x00000000
.L_7:


//--------------------- .nv.info.triton_poi_fused_relu_18 --------------------------
	.section	.nv.info.triton_poi_fused_relu_18,"",@"SHT_CUDA_INFO"
	.sectionflags	@""
	.align	4


	//----- nvinfo : EIATTR_CUDA_API_VERSION
	.align		4
        /*0000*/ 	.byte	0x04, 0x37
        /*0002*/ 	.short	(.L_9 - .L_8)
.L_8:
        /*0004*/ 	.word	0x0000007c


	//----- nvinfo : EIATTR_KPARAM_INFO
	.align		4
.L_9:
        /*0008*/ 	.byte	0x04, 0x17
        /*000a*/ 	.short	(.L_11 - .L_10)
.L_10:
        /*000c*/ 	.word	0x00000000
        /*0010*/ 	.short	0x0001
        /*0012*/ 	.short	0x0008
        /*0014*/ 	.byte	0x00, 0xf0, 0x11, 0x00


	//----- nvinfo : EIATTR_KPARAM_INFO
	.align		4
.L_11:
        /*0018*/ 	.byte	0x04, 0x17
        /*001a*/ 	.short	(.L_13 - .L_12)
.L_12:
        /*001c*/ 	.word	0x00000000
        /*0020*/ 	.short	0x0000
        /*0022*/ 	.short	0x0000
        /*0024*/ 	.byte	0x00, 0xf4, 0x21, 0x00


	//----- nvinfo : EIATTR_SPARSE_MMA_MASK
	.align		4
.L_13:
        /*0028*/ 	.byte	0x03, 0x50
        /*002a*/ 	.short	0x0000


	//----- nvinfo : EIATTR_MAXREG_COUNT
	.align		4
        /*002c*/ 	.byte	0x03, 0x1b
        /*002e*/ 	.short	0x00ff


	//----- nvinfo : EIATTR_EXIT_INSTR_OFFSETS
	.align		4
        /*0030*/ 	.byte	0x04, 0x1c
        /*0032*/ 	.short	(.L_15 - .L_14)


	//   ....[0]....
.L_14:
        /*0034*/ 	.word	0x00000130


	//   ....[1]....
        /*0038*/ 	.word	0x00000150


	//----- nvinfo : EIATTR_REQNTID
	.align		4
.L_15:
        /*003c*/ 	.byte	0x04, 0x10
        /*003e*/ 	.short	(.L_17 - .L_16)
.L_16:
        /*0040*/ 	.word	0x00000080
        /*0044*/ 	.word	0x00000001
        /*0048*/ 	.word	0x00000001


	//----- nvinfo : EIATTR_CRS_STACK_SIZE
	.align		4
.L_17:
        /*004c*/ 	.byte	0x04, 0x1e
        /*004e*/ 	.short	(.L_19 - .L_18)
.L_18:
        /*0050*/ 	.word	0x00000000


	//----- nvinfo : EIATTR_CBANK_PARAM_SIZE
	.align		4
.L_19:
        /*0054*/ 	.byte	0x03, 0x19
        /*0056*/ 	.short	0x000c


	//----- nvinfo : EIATTR_PARAM_CBANK
	.align		4
        /*0058*/ 	.byte	0x04, 0x0a
        /*005a*/ 	.short	(.L_21 - .L_20)
	.align		4
.L_20:
        /*005c*/ 	.word	index@(.nv.constant0.triton_poi_fused_relu_18)
        /*0060*/ 	.short	0x0210
        /*0062*/ 	.short	0x000c


	//----- nvinfo : EIATTR_SW_WAR
	.align		4
.L_21:
        /*0064*/ 	.byte	0x04, 0x36
        /*0066*/ 	.short	(.L_23 - .L_22)
.L_22:
        /*0068*/ 	.word	0x00000008
.L_23:


//--------------------- .nv.callgraph             --------------------------
	.section	.nv.callgraph,"",@"SHT_CUDA_CALLGRAPH"
	.align	4
	.sectionentsize	8
	.align		4
        /*0000*/ 	.word	0x00000000
	.align		4
        /*0004*/ 	.word	0xffffffff
	.align		4
        /*0008*/ 	.word	0x00000000
	.align		4
        /*000c*/ 	.word	0xfffffffe
	.align		4
        /*0010*/ 	.word	0x00000000
	.align		4
        /*0014*/ 	.word	0xfffffffd
	.align		4
        /*0018*/ 	.word	0x00000000
	.align		4
        /*001c*/ 	.word	0xfffffffc


//--------------------- .text.triton_poi_fused_relu_18 --------------------------
	.section	.text.triton_poi_fused_relu_18,"ax",@progbits
	.align	128
        .global         triton_poi_fused_relu_18
        .type           triton_poi_fused_relu_18,@function
        .size           triton_poi_fused_relu_18,(.L_x_3 - triton_poi_fused_relu_18)
        .other          triton_poi_fused_relu_18,@"STO_CUDA_ENTRY STV_DEFAULT"
triton_poi_fused_relu_18:
.text.triton_poi_fused_relu_18:
[----:B------:R-:W0:Y:S02]  /*0000*/  LDC R1, c[0x0][0x28] ;  /* 0x00000a00ff017b82 */ /* 0x000e240000000800 */
[----:B------:R-:W1:Y:S01]  /*0010*/  S2R R0, SR_TID.X ;  /* 0x0000000000007919 */ /* 0x000e620000002100 */
[----:B------:R-:W2:Y:S01]  /*0020*/  LDC.64 R2, c[0x0][0x210] ;  /* 0x00008400ff027b82 */ /* 0x000ea20000000a00 */
[----:B------:R-:W-:Y:S01]  /*0030*/  ULDC.64 UR4, c[0x0][0x208] ;  /* 0x0000820000047ab9 */ /* 0x000fe20000000a00 */
[----:B------:R-:W-:Y:S01]  /*0040*/  BSSY B0, `(.L_x_0) ;  /* 0x000000a000007945 */ /* 0x000fe20003800000 */
[----:B------:R-:W3:Y:S01]  /*0050*/  S2R R5, SR_CTAID.X ;  /* 0x0000000000057919 */ /* 0x000ee20000002500 */
[----:B-1----:R-:W-:-:S05]  /*0060*/  IMAD.SHL.U32 R0, R0, 0x2, RZ ;  /* 0x0000000200007824 */ /* 0x002fca00078e00ff */
[----:B------:R-:W-:-:S05]  /*0070*/  LOP3.LUT R0, R0, 0xfe, RZ, 0xc0, !PT ;  /* 0x000000fe00007812 */ /* 0x000fca00078ec0ff */
[----:B---3--:R-:W-:-:S04]  /*0080*/  IMAD R5, R5, 0x100, R0 ;  /* 0x0000010005057824 */ /* 0x008fc800078e0200 */
[C---:B--2---:R-:W-:Y:S01]  /*0090*/  IMAD.WIDE R2, R5.reuse, 0x4, R2 ;  /* 0x0000000405027825 */ /* 0x044fe200078e0202 */
[----:B------:R-:W-:Y:S02]  /*00a0*/  ISETP.GE.AND P2, PT, R5, 0x800, PT ;  /* 0x000008000500780c */ /* 0x000fe40003f46270 */
[----:B------:R-:W-:-:S11]  /*00b0*/  CS2R R4, SRZ ;  /* 0x0000000000047805 */ /* 0x000fd6000001ff00 */
[----:B------:R-:W-:Y:S05]  /*00c0*/  @P2 BRA `(.L_x_1) ;  /* 0x0000000000042947 */ /* 0x000fea0003800000 */
[----:B------:R1:W5:Y:S02]  /*00d0*/  LDG.E.64 R4, desc[UR4][R2.64] ;  /* 0x0000000402047981 */ /* 0x000364000c1e1b00 */
.L_x_1:
[----:B------:R-:W-:Y:S05]  /*00e0*/  BSYNC B0 ;  /* 0x0000000000007941 */ /* 0x000fea0003800000 */
.L_x_0:
[C---:B-----5:R-:W-:Y:S02]  /*00f0*/  FSETP.GEU.AND P0, PT, R4.reuse, RZ, PT ;  /* 0x000000ff0400720b */ /* 0x060fe40003f0e000 */
[C---:B------:R-:W-:Y:S02]  /*0100*/  FSETP.GEU.AND P1, PT, R5.reuse, RZ, PT ;  /* 0x000000ff0500720b */ /* 0x040fe40003f2e000 */
[----:B------:R-:W-:Y:S02]  /*0110*/  FSEL R4, R4, RZ, P0 ;  /* 0x000000ff04047208 */ /* 0x000fe40000000000 */
[----:B------:R-:W-:Y:S01]  /*0120*/  FSEL R5, R5, RZ, P1 ;  /* 0x000000ff05057208 */ /* 0x000fe20000800000 */
[----:B------:R-:W-:Y:S08]  /*0130*/  @P2 EXIT ;  /* 0x000000000000294d */ /* 0x000ff00003800000 */
[----:B------:R-:W-:Y:S01]  /*0140*/  STG.E.64 desc[UR4][R2.64], R4 ;  /* 0x0000000402007986 */ /* 0x000fe2000c101b04 */
[----:B------:R-:W-:Y:S05]  /*0150*/  EXIT ;  /* 0x000000000000794d */ /* 0x000fea0003800000 */
.L_x_2:
[----:B------:R-:W-:-:S00]  /*0160*/  BRA `(.L_x_2) ;  /* 0xfffffffc00fc7947 */ /* 0x000fc0000383ffff */
[----:B------:R-:W-:-:S00]  /*0170*/  NOP ;  /* 0x0000000000007918 */ /* 0x000fc00000000000 */
        /* <DEDUP_REMOVED lines=8> */
.L_x_3:


//--------------------- .nv.constant0.triton_poi_fused_relu_18 --------------------------
	.section	.nv.constant0.triton_poi_fused_relu_18,"a",@progbits
	.sectionflags	@""
	.align	4
.nv.constant0.triton_poi_fused_relu_18:
	.zero		540
